//
// Generated by NVIDIA NVVM Compiler
//
// Compiler Build ID: CL-36424714
// Cuda compilation tools, release 13.0, V13.0.88
// Based on NVVM 20.0.0
//

.version 9.0
.target sm_100
.address_size 64

	// .globl	_Z25init_random_number_statesjP17curandStateXORWOW
.global .align 4 .b8 precalc_xorwow_matrix[102400];
.global .align 4 .b8 precalc_xorwow_offset_matrix[102400];
.global .align 4 .b8 mrg32k3aM1[2304];
.global .align 4 .b8 mrg32k3aM2[2304];
.global .align 4 .b8 mrg32k3aM1SubSeq[2016];
.global .align 4 .b8 mrg32k3aM2SubSeq[2016];
.global .align 4 .b8 mrg32k3aM1Seq[2304];
.global .align 4 .b8 mrg32k3aM2Seq[2304];
.const .align 8 .b8 __cr_lgamma_table[72];

.visible .entry _Z25init_random_number_statesjP17curandStateXORWOW(
	.param .u32 _Z25init_random_number_statesjP17curandStateXORWOW_param_0,
	.param .u64 .ptr .align 1 _Z25init_random_number_statesjP17curandStateXORWOW_param_1
)
{
	.reg .pred 	%p<24>;
	.reg .b32 	%r<409>;
	.reg .b64 	%rd<18>;

	ld.param.u32 	%r182, [_Z25init_random_number_statesjP17curandStateXORWOW_param_0];
	ld.param.u64 	%rd8, [_Z25init_random_number_statesjP17curandStateXORWOW_param_1];
	cvta.to.global.u64 	%rd9, %rd8;
	mov.u32 	%r183, %ctaid.x;
	mov.u32 	%r184, %ntid.x;
	mov.u32 	%r185, %tid.x;
	mad.lo.s32 	%r186, %r183, %r184, %r185;
	cvt.u64.u32 	%rd17, %r186;
	mul.wide.u32 	%rd10, %r186, 48;
	add.s64 	%rd2, %rd9, %rd10;
	xor.b32  	%r187, %r182, -1429050551;
	mul.lo.s32 	%r188, %r187, 1099087573;
	add.s32 	%r189, %r188, -638133224;
	add.s32 	%r190, %r188, 123456789;
	st.global.v2.u32 	[%rd2], {%r189, %r190};
	xor.b32  	%r191, %r188, 362436069;
	mov.b32 	%r192, -123459836;
	st.global.v2.u32 	[%rd2+8], {%r191, %r192};
	add.s32 	%r193, %r188, 5783321;
	mov.b32 	%r194, -589760388;
	st.global.v2.u32 	[%rd2+16], {%r194, %r193};
	setp.eq.s32 	%p1, %r186, 0;
	@%p1 bra 	$L__BB0_42;
	mov.b32 	%r315, 0;
	mov.u64 	%rd12, precalc_xorwow_matrix;
$L__BB0_2:
	and.b64  	%rd4, %rd17, 3;
	setp.eq.s64 	%p2, %rd4, 0;
	@%p2 bra 	$L__BB0_41;
	mul.wide.u32 	%rd11, %r315, 3200;
	add.s64 	%rd5, %rd12, %rd11;
	cvt.u32.u64 	%r2, %rd4;
	mov.b32 	%r316, 0;
$L__BB0_4:
	mov.b32 	%r329, 0;
	mov.u32 	%r330, %r329;
	mov.u32 	%r331, %r329;
	mov.u32 	%r332, %r329;
	mov.u32 	%r333, %r329;
	mov.u32 	%r322, %r329;
$L__BB0_5:
	mul.wide.u32 	%rd13, %r322, 4;
	add.s64 	%rd14, %rd2, %rd13;
	ld.global.u32 	%r10, [%rd14+4];
	shl.b32 	%r11, %r322, 5;
	mov.b32 	%r328, 0;
$L__BB0_6:
	.pragma "nounroll";
	shr.u32 	%r199, %r10, %r328;
	and.b32  	%r200, %r199, 1;
	setp.eq.b32 	%p3, %r200, 1;
	not.pred 	%p4, %p3;
	add.s32 	%r201, %r11, %r328;
	mul.lo.s32 	%r202, %r201, 5;
	mul.wide.u32 	%rd15, %r202, 4;
	add.s64 	%rd6, %rd5, %rd15;
	@%p4 bra 	$L__BB0_8;
	ld.global.u32 	%r203, [%rd6];
	xor.b32  	%r333, %r333, %r203;
	ld.global.u32 	%r204, [%rd6+4];
	xor.b32  	%r332, %r332, %r204;
	ld.global.u32 	%r205, [%rd6+8];
	xor.b32  	%r331, %r331, %r205;
	ld.global.u32 	%r206, [%rd6+12];
	xor.b32  	%r330, %r330, %r206;
	ld.global.u32 	%r207, [%rd6+16];
	xor.b32  	%r329, %r329, %r207;
$L__BB0_8:
	and.b32  	%r209, %r199, 2;
	setp.eq.s32 	%p5, %r209, 0;
	@%p5 bra 	$L__BB0_10;
	ld.global.u32 	%r210, [%rd6+20];
	xor.b32  	%r333, %r333, %r210;
	ld.global.u32 	%r211, [%rd6+24];
	xor.b32  	%r332, %r332, %r211;
	ld.global.u32 	%r212, [%rd6+28];
	xor.b32  	%r331, %r331, %r212;
	ld.global.u32 	%r213, [%rd6+32];
	xor.b32  	%r330, %r330, %r213;
	ld.global.u32 	%r214, [%rd6+36];
	xor.b32  	%r329, %r329, %r214;
$L__BB0_10:
	and.b32  	%r216, %r199, 4;
	setp.eq.s32 	%p6, %r216, 0;
	@%p6 bra 	$L__BB0_12;
	ld.global.u32 	%r217, [%rd6+40];
	xor.b32  	%r333, %r333, %r217;
	ld.global.u32 	%r218, [%rd6+44];
	xor.b32  	%r332, %r332, %r218;
	ld.global.u32 	%r219, [%rd6+48];
	xor.b32  	%r331, %r331, %r219;
	ld.global.u32 	%r220, [%rd6+52];
	xor.b32  	%r330, %r330, %r220;
	ld.global.u32 	%r221, [%rd6+56];
	xor.b32  	%r329, %r329, %r221;
$L__BB0_12:
	and.b32  	%r223, %r199, 8;
	setp.eq.s32 	%p7, %r223, 0;
	@%p7 bra 	$L__BB0_14;
	ld.global.u32 	%r224, [%rd6+60];
	xor.b32  	%r333, %r333, %r224;
	ld.global.u32 	%r225, [%rd6+64];
	xor.b32  	%r332, %r332, %r225;
	ld.global.u32 	%r226, [%rd6+68];
	xor.b32  	%r331, %r331, %r226;
	ld.global.u32 	%r227, [%rd6+72];
	xor.b32  	%r330, %r330, %r227;
	ld.global.u32 	%r228, [%rd6+76];
	xor.b32  	%r329, %r329, %r228;
$L__BB0_14:
	and.b32  	%r230, %r199, 16;
	setp.eq.s32 	%p8, %r230, 0;
	@%p8 bra 	$L__BB0_16;
	ld.global.u32 	%r231, [%rd6+80];
	xor.b32  	%r333, %r333, %r231;
	ld.global.u32 	%r232, [%rd6+84];
	xor.b32  	%r332, %r332, %r232;
	ld.global.u32 	%r233, [%rd6+88];
	xor.b32  	%r331, %r331, %r233;
	ld.global.u32 	%r234, [%rd6+92];
	xor.b32  	%r330, %r330, %r234;
	ld.global.u32 	%r235, [%rd6+96];
	xor.b32  	%r329, %r329, %r235;
$L__BB0_16:
	and.b32  	%r237, %r199, 32;
	setp.eq.s32 	%p9, %r237, 0;
	@%p9 bra 	$L__BB0_18;
	ld.global.u32 	%r238, [%rd6+100];
	xor.b32  	%r333, %r333, %r238;
	ld.global.u32 	%r239, [%rd6+104];
	xor.b32  	%r332, %r332, %r239;
	ld.global.u32 	%r240, [%rd6+108];
	xor.b32  	%r331, %r331, %r240;
	ld.global.u32 	%r241, [%rd6+112];
	xor.b32  	%r330, %r330, %r241;
	ld.global.u32 	%r242, [%rd6+116];
	xor.b32  	%r329, %r329, %r242;
$L__BB0_18:
	and.b32  	%r244, %r199, 64;
	setp.eq.s32 	%p10, %r244, 0;
	@%p10 bra 	$L__BB0_20;
	ld.global.u32 	%r245, [%rd6+120];
	xor.b32  	%r333, %r333, %r245;
	ld.global.u32 	%r246, [%rd6+124];
	xor.b32  	%r332, %r332, %r246;
	ld.global.u32 	%r247, [%rd6+128];
	xor.b32  	%r331, %r331, %r247;
	ld.global.u32 	%r248, [%rd6+132];
	xor.b32  	%r330, %r330, %r248;
	ld.global.u32 	%r249, [%rd6+136];
	xor.b32  	%r329, %r329, %r249;
$L__BB0_20:
	and.b32  	%r251, %r199, 128;
	setp.eq.s32 	%p11, %r251, 0;
	@%p11 bra 	$L__BB0_22;
	ld.global.u32 	%r252, [%rd6+140];
	xor.b32  	%r333, %r333, %r252;
	ld.global.u32 	%r253, [%rd6+144];
	xor.b32  	%r332, %r332, %r253;
	ld.global.u32 	%r254, [%rd6+148];
	xor.b32  	%r331, %r331, %r254;
	ld.global.u32 	%r255, [%rd6+152];
	xor.b32  	%r330, %r330, %r255;
	ld.global.u32 	%r256, [%rd6+156];
	xor.b32  	%r329, %r329, %r256;
$L__BB0_22:
	and.b32  	%r258, %r199, 256;
	setp.eq.s32 	%p12, %r258, 0;
	@%p12 bra 	$L__BB0_24;
	ld.global.u32 	%r259, [%rd6+160];
	xor.b32  	%r333, %r333, %r259;
	ld.global.u32 	%r260, [%rd6+164];
	xor.b32  	%r332, %r332, %r260;
	ld.global.u32 	%r261, [%rd6+168];
	xor.b32  	%r331, %r331, %r261;
	ld.global.u32 	%r262, [%rd6+172];
	xor.b32  	%r330, %r330, %r262;
	ld.global.u32 	%r263, [%rd6+176];
	xor.b32  	%r329, %r329, %r263;
$L__BB0_24:
	and.b32  	%r265, %r199, 512;
	setp.eq.s32 	%p13, %r265, 0;
	@%p13 bra 	$L__BB0_26;
	ld.global.u32 	%r266, [%rd6+180];
	xor.b32  	%r333, %r333, %r266;
	ld.global.u32 	%r267, [%rd6+184];
	xor.b32  	%r332, %r332, %r267;
	ld.global.u32 	%r268, [%rd6+188];
	xor.b32  	%r331, %r331, %r268;
	ld.global.u32 	%r269, [%rd6+192];
	xor.b32  	%r330, %r330, %r269;
	ld.global.u32 	%r270, [%rd6+196];
	xor.b32  	%r329, %r329, %r270;
$L__BB0_26:
	and.b32  	%r272, %r199, 1024;
	setp.eq.s32 	%p14, %r272, 0;
	@%p14 bra 	$L__BB0_28;
	ld.global.u32 	%r273, [%rd6+200];
	xor.b32  	%r333, %r333, %r273;
	ld.global.u32 	%r274, [%rd6+204];
	xor.b32  	%r332, %r332, %r274;
	ld.global.u32 	%r275, [%rd6+208];
	xor.b32  	%r331, %r331, %r275;
	ld.global.u32 	%r276, [%rd6+212];
	xor.b32  	%r330, %r330, %r276;
	ld.global.u32 	%r277, [%rd6+216];
	xor.b32  	%r329, %r329, %r277;
$L__BB0_28:
	and.b32  	%r279, %r199, 2048;
	setp.eq.s32 	%p15, %r279, 0;
	@%p15 bra 	$L__BB0_30;
	ld.global.u32 	%r280, [%rd6+220];
	xor.b32  	%r333, %r333, %r280;
	ld.global.u32 	%r281, [%rd6+224];
	xor.b32  	%r332, %r332, %r281;
	ld.global.u32 	%r282, [%rd6+228];
	xor.b32  	%r331, %r331, %r282;
	ld.global.u32 	%r283, [%rd6+232];
	xor.b32  	%r330, %r330, %r283;
	ld.global.u32 	%r284, [%rd6+236];
	xor.b32  	%r329, %r329, %r284;
$L__BB0_30:
	and.b32  	%r286, %r199, 4096;
	setp.eq.s32 	%p16, %r286, 0;
	@%p16 bra 	$L__BB0_32;
	ld.global.u32 	%r287, [%rd6+240];
	xor.b32  	%r333, %r333, %r287;
	ld.global.u32 	%r288, [%rd6+244];
	xor.b32  	%r332, %r332, %r288;
	ld.global.u32 	%r289, [%rd6+248];
	xor.b32  	%r331, %r331, %r289;
	ld.global.u32 	%r290, [%rd6+252];
	xor.b32  	%r330, %r330, %r290;
	ld.global.u32 	%r291, [%rd6+256];
	xor.b32  	%r329, %r329, %r291;
$L__BB0_32:
	and.b32  	%r293, %r199, 8192;
	setp.eq.s32 	%p17, %r293, 0;
	@%p17 bra 	$L__BB0_34;
	ld.global.u32 	%r294, [%rd6+260];
	xor.b32  	%r333, %r333, %r294;
	ld.global.u32 	%r295, [%rd6+264];
	xor.b32  	%r332, %r332, %r295;
	ld.global.u32 	%r296, [%rd6+268];
	xor.b32  	%r331, %r331, %r296;
	ld.global.u32 	%r297, [%rd6+272];
	xor.b32  	%r330, %r330, %r297;
	ld.global.u32 	%r298, [%rd6+276];
	xor.b32  	%r329, %r329, %r298;
$L__BB0_34:
	and.b32  	%r300, %r199, 16384;
	setp.eq.s32 	%p18, %r300, 0;
	@%p18 bra 	$L__BB0_36;
	ld.global.u32 	%r301, [%rd6+280];
	xor.b32  	%r333, %r333, %r301;
	ld.global.u32 	%r302, [%rd6+284];
	xor.b32  	%r332, %r332, %r302;
	ld.global.u32 	%r303, [%rd6+288];
	xor.b32  	%r331, %r331, %r303;
	ld.global.u32 	%r304, [%rd6+292];
	xor.b32  	%r330, %r330, %r304;
	ld.global.u32 	%r305, [%rd6+296];
	xor.b32  	%r329, %r329, %r305;
$L__BB0_36:
	and.b32  	%r307, %r199, 32768;
	setp.eq.s32 	%p19, %r307, 0;
	@%p19 bra 	$L__BB0_38;
	ld.global.u32 	%r308, [%rd6+300];
	xor.b32  	%r333, %r333, %r308;
	ld.global.u32 	%r309, [%rd6+304];
	xor.b32  	%r332, %r332, %r309;
	ld.global.u32 	%r310, [%rd6+308];
	xor.b32  	%r331, %r331, %r310;
	ld.global.u32 	%r311, [%rd6+312];
	xor.b32  	%r330, %r330, %r311;
	ld.global.u32 	%r312, [%rd6+316];
	xor.b32  	%r329, %r329, %r312;
$L__BB0_38:
	add.s32 	%r328, %r328, 16;
	setp.ne.s32 	%p20, %r328, 32;
	@%p20 bra 	$L__BB0_6;
	mad.lo.s32 	%r313, %r322, -31, %r11;
	add.s32 	%r322, %r313, 1;
	setp.ne.s32 	%p21, %r322, 5;
	@%p21 bra 	$L__BB0_5;
	st.global.u32 	[%rd2+4], %r333;
	st.global.u32 	[%rd2+8], %r332;
	st.global.u32 	[%rd2+12], %r331;
	st.global.u32 	[%rd2+16], %r330;
	st.global.u32 	[%rd2+20], %r329;
	add.s32 	%r316, %r316, 1;
	setp.lt.u32 	%p22, %r316, %r2;
	@%p22 bra 	$L__BB0_4;
$L__BB0_41:
	shr.u64 	%rd7, %rd17, 2;
	add.s32 	%r315, %r315, 1;
	setp.gt.u64 	%p23, %rd17, 3;
	mov.u64 	%rd17, %rd7;
	@%p23 bra 	$L__BB0_2;
$L__BB0_42:
	mov.b32 	%r314, 0;
	st.global.v2.u32 	[%rd2+24], {%r314, %r314};
	st.global.u32 	[%rd2+32], %r314;
	mov.b64 	%rd16, 0;
	st.global.u64 	[%rd2+40], %rd16;
	ret;

}
	// .globl	_Z23generate_random_numbersP17curandStateXORWOWPj
.visible .entry _Z23generate_random_numbersP17curandStateXORWOWPj(
	.param .u64 .ptr .align 1 _Z23generate_random_numbersP17curandStateXORWOWPj_param_0,
	.param .u64 .ptr .align 1 _Z23generate_random_numbersP17curandStateXORWOWPj_param_1
)
{
	.reg .b32 	%r<24>;
	.reg .b64 	%rd<9>;

	ld.param.u64 	%rd1, [_Z23generate_random_numbersP17curandStateXORWOWPj_param_0];
	ld.param.u64 	%rd2, [_Z23generate_random_numbersP17curandStateXORWOWPj_param_1];
	cvta.to.global.u64 	%rd3, %rd2;
	cvta.to.global.u64 	%rd4, %rd1;
	mov.u32 	%r1, %ctaid.x;
	mov.u32 	%r2, %ntid.x;
	mov.u32 	%r3, %tid.x;
	mad.lo.s32 	%r4, %r1, %r2, %r3;
	mul.wide.u32 	%rd5, %r4, 48;
	add.s64 	%rd6, %rd4, %rd5;
	ld.global.v2.u32 	{%r5, %r6}, [%rd6];
	shr.u32 	%r7, %r6, 2;
	xor.b32  	%r8, %r7, %r6;
	ld.global.v2.u32 	{%r9, %r10}, [%rd6+8];
	ld.global.v2.u32 	{%r11, %r12}, [%rd6+16];
	st.global.v2.u32 	[%rd6+8], {%r10, %r11};
	shl.b32 	%r13, %r12, 4;
	shl.b32 	%r14, %r8, 1;
	xor.b32  	%r15, %r14, %r13;
	xor.b32  	%r16, %r15, %r8;
	xor.b32  	%r17, %r16, %r12;
	st.global.v2.u32 	[%rd6+16], {%r12, %r17};
	add.s32 	%r18, %r5, 362437;
	st.global.v2.u32 	[%rd6], {%r18, %r9};
	add.s32 	%r19, %r17, %r18;
	mul.hi.u32 	%r20, %r19, 1374389535;
	shr.u32 	%r21, %r20, 5;
	mul.lo.s32 	%r22, %r21, 100;
	sub.s32 	%r23, %r19, %r22;
	mul.wide.u32 	%rd7, %r4, 4;
	add.s64 	%rd8, %rd3, %rd7;
	st.global.u32 	[%rd8], %r23;
	ret;

}


// ===== COMPILED SASS (sm_100) =====

	.target	sm_100

	.elftype	@"ET_EXEC"


//--------------------- .note.nv.tkinfo           --------------------------
	.section	.note.nv.tkinfo,"",@"SHT_NOTE"
	.sectionflags	@"SHF_NOTE_NV_TKINFO"
	.tkinfo
        /*0018*/ 	.word	0x00000002
        /*0030*/ 	.string	""
        /*0030*/ 	.string	"ptxas"
        /*0030*/ 	.string	"Cuda compilation tools, release 13.0, V13.0.88"
        /*0030*/ 	.string	"Build cuda_13.0.r13.0/compiler.36424714_0"
        /*0030*/ 	.string	"-arch sm_100 -m 64 "



//--------------------- .note.nv.cuinfo           --------------------------
	.section	.note.nv.cuinfo,"",@"SHT_NOTE"
	.sectionflags	@"SHF_NOTE_NV_CUINFO"
        /*0018*/ 	.short	0x0002
        /*001a*/ 	.short	0x0064
        /*001c*/ 	.short	0x0082
	.zero		2


//--------------------- .nv.info                  --------------------------
	.section	.nv.info,"",@"SHT_CUDA_INFO"
	.align	4


	//----- nvinfo : EIATTR_REGCOUNT
	.align		4
        /*0000*/ 	.byte	0x04, 0x2f
        /*0002*/ 	.short	(.L_10 - .L_9)
	.align		4
.L_9:
        /*0004*/ 	.word	index@(_Z25init_random_number_statesjP17curandStateXORWOW)
        /*0008*/ 	.word	0x0000001f


	//----- nvinfo : EIATTR_FRAME_SIZE
	.align		4
.L_10:
        /*000c*/ 	.byte	0x04, 0x11
        /*000e*/ 	.short	(.L_12 - .L_11)
	.align		4
.L_11:
        /*0010*/ 	.word	index@(_Z25init_random_number_statesjP17curandStateXORWOW)
        /*0014*/ 	.word	0x00000000


	//----- nvinfo : EIATTR_REGCOUNT
	.align		4
.L_12:
        /*0018*/ 	.byte	0x04, 0x2f
        /*001a*/ 	.short	(.L_14 - .L_13)
	.align		4
.L_13:
        /*001c*/ 	.word	index@(_Z23generate_random_numbersP17curandStateXORWOWPj)
        /*0020*/ 	.word	0x00000016


	//----- nvinfo : EIATTR_FRAME_SIZE
	.align		4
.L_14:
        /*0024*/ 	.byte	0x04, 0x11
        /*0026*/ 	.short	(.L_16 - .L_15)
	.align		4
.L_15:
        /*0028*/ 	.word	index@(_Z23generate_random_numbersP17curandStateXORWOWPj)
        /*002c*/ 	.word	0x00000000


	//----- nvinfo : EIATTR_MIN_STACK_SIZE
	.align		4
.L_16:
        /*0030*/ 	.byte	0x04, 0x12
        /*0032*/ 	.short	(.L_18 - .L_17)
	.align		4
.L_17:
        /*0034*/ 	.word	index@(_Z23generate_random_numbersP17curandStateXORWOWPj)
        /*0038*/ 	.word	0x00000000


	//----- nvinfo : EIATTR_MIN_STACK_SIZE
	.align		4
.L_18:
        /*003c*/ 	.byte	0x04, 0x12
        /*003e*/ 	.short	(.L_20 - .L_19)
	.align		4
.L_19:
        /*0040*/ 	.word	index@(_Z25init_random_number_statesjP17curandStateXORWOW)
        /*0044*/ 	.word	0x00000000
.L_20:


//--------------------- .nv.compat                --------------------------
	.section	.nv.compat,"",@"SHT_CUDA_COMPAT_INFO"
	.align	4
        /*0000*/ 	.byte	0x02, 0x09, 0x00, 0x00, 0x02, 0x02, 0x01, 0x00, 0x02, 0x05, 0x05, 0x00, 0x03, 0x07, 0x01, 0x01
        /*0010*/ 	.byte	0x02, 0x03, 0x00, 0x00, 0x02, 0x06, 0x01, 0x00, 0x04, 0x0b, 0x08, 0x00, 0x09, 0x00, 0x00, 0x00
        /*0020*/ 	.byte	0x00, 0x00, 0x00, 0x00


//--------------------- .nv.info._Z23generate_random_numbersP17curandStateXORWOWPj --------------------------
	.section	.nv.info._Z23generate_random_numbersP17curandStateXORWOWPj,"",@"SHT_CUDA_INFO"
	.sectionflags	@""
	.align	4


	//----- nvinfo : EIATTR_CUDA_API_VERSION
	.align		4
        /*0000*/ 	.byte	0x04, 0x37
        /*0002*/ 	.short	(.L_22 - .L_21)
.L_21:
        /*0004*/ 	.word	0x00000082


	//----- nvinfo : EIATTR_KPARAM_INFO
	.align		4
.L_22:
        /*0008*/ 	.byte	0x04, 0x17
        /*000a*/ 	.short	(.L_24 - .L_23)
.L_23:
        /*000c*/ 	.word	0x00000000
        /*0010*/ 	.short	0x0001
        /*0012*/ 	.short	0x0008
        /*0014*/ 	.byte	0x00, 0xf5, 0x21, 0x00


	//----- nvinfo : EIATTR_KPARAM_INFO
	.align		4
.L_24:
        /*0018*/ 	.byte	0x04, 0x17
        /*001a*/ 	.short	(.L_26 - .L_25)
.L_25:
        /*001c*/ 	.word	0x00000000
        /*0020*/ 	.short	0x0000
        /*0022*/ 	.short	0x0000
        /*0024*/ 	.byte	0x00, 0xf5, 0x21, 0x00


	//----- nvinfo : EIATTR_SPARSE_MMA_MASK
	.align		4
.L_26:
        /*0028*/ 	.byte	0x03, 0x50
        /*002a*/ 	.short	0x0000


	//----- nvinfo : EIATTR_MAXREG_COUNT
	.align		4
        /*002c*/ 	.byte	0x03, 0x1b
        /*002e*/ 	.short	0x00ff


	//----- nvinfo : EIATTR_MERCURY_ISA_VERSION
	.align		4
        /*0030*/ 	.byte	0x03, 0x5f
        /*0032*/ 	.short	0x0101


	//----- nvinfo : EIATTR_VRC_CTA_INIT_COUNT
	.align		4
        /*0034*/ 	.byte	0x02, 0x4a
	.zero		1
	.zero		1


	//----- nvinfo : EIATTR_EXIT_INSTR_OFFSETS
	.align		4
        /*0038*/ 	.byte	0x04, 0x1c
        /*003a*/ 	.short	(.L_28 - .L_27)


	//   ....[0]....
.L_27:
        /*003c*/ 	.word	0x00000200


	//----- nvinfo : EIATTR_CBANK_PARAM_SIZE
	.align		4
.L_28:
        /*0040*/ 	.byte	0x03, 0x19
        /*0042*/ 	.short	0x0010


	//----- nvinfo : EIATTR_PARAM_CBANK
	.align		4
        /*0044*/ 	.byte	0x04, 0x0a
        /*0046*/ 	.short	(.L_30 - .L_29)
	.align		4
.L_29:
        /*0048*/ 	.word	index@(.nv.constant0._Z23generate_random_numbersP17curandStateXORWOWPj)
        /*004c*/ 	.short	0x0380
        /*004e*/ 	.short	0x0010


	//----- nvinfo : EIATTR_SW_WAR
	.align		4
.L_30:
        /*0050*/ 	.byte	0x04, 0x36
        /*0052*/ 	.short	(.L_32 - .L_31)
.L_31:
        /*0054*/ 	.word	0x00000008
.L_32:


//--------------------- .nv.info._Z25init_random_number_statesjP17curandStateXORWOW --------------------------
	.section	.nv.info._Z25init_random_number_statesjP17curandStateXORWOW,"",@"SHT_CUDA_INFO"
	.sectionflags	@""
	.align	4


	//----- nvinfo : EIATTR_CUDA_API_VERSION
	.align		4
        /*0000*/ 	.byte	0x04, 0x37
        /*0002*/ 	.short	(.L_34 - .L_33)
.L_33:
        /*0004*/ 	.word	0x00000082


	//----- nvinfo : EIATTR_KPARAM_INFO
	.align		4
.L_34:
        /*0008*/ 	.byte	0x04, 0x17
        /*000a*/ 	.short	(.L_36 - .L_35)
.L_35:
        /*000c*/ 	.word	0x00000000
        /*0010*/ 	.short	0x0001
        /*0012*/ 	.short	0x0008
        /*0014*/ 	.byte	0x00, 0xf5, 0x21, 0x00


	//----- nvinfo : EIATTR_KPARAM_INFO
	.align		4
.L_36:
        /*0018*/ 	.byte	0x04, 0x17
        /*001a*/ 	.short	(.L_38 - .L_37)
.L_37:
        /*001c*/ 	.word	0x00000000
        /*0020*/ 	.short	0x0000
        /*0022*/ 	.short	0x0000
        /*0024*/ 	.byte	0x00, 0xf0, 0x11, 0x00


	//----- nvinfo : EIATTR_SPARSE_MMA_MASK
	.align		4
.L_38:
        /*0028*/ 	.byte	0x03, 0x50
        /*002a*/ 	.short	0x0000


	//----- nvinfo : EIATTR_MAXREG_COUNT
	.align		4
        /*002c*/ 	.byte	0x03, 0x1b
        /*002e*/ 	.short	0x00ff


	//----- nvinfo : EIATTR_MERCURY_ISA_VERSION
	.align		4
        /*0030*/ 	.byte	0x03, 0x5f
        /*0032*/ 	.short	0x0101


	//----- nvinfo : EIATTR_VRC_CTA_INIT_COUNT
	.align		4
        /*0034*/ 	.byte	0x02, 0x4a
	.zero		1
	.zero		1


	//----- nvinfo : EIATTR_EXIT_INSTR_OFFSETS
	.align		4
        /*0038*/ 	.byte	0x04, 0x1c
        /*003a*/ 	.short	(.L_40 - .L_39)


	//   ....[0]....
.L_39:
        /*003c*/ 	.word	0x00000ea0


	//----- nvinfo : EIATTR_CRS_STACK_SIZE
	.align		4
.L_40:
        /*0040*/ 	.byte	0x04, 0x1e
        /*0042*/ 	.short	(.L_42 - .L_41)
.L_41:
        /*0044*/ 	.word	0x00000000


	//----- nvinfo : EIATTR_CBANK_PARAM_SIZE
	.align		4
.L_42:
        /*0048*/ 	.byte	0x03, 0x19
        /*004a*/ 	.short	0x0010


	//----- nvinfo : EIATTR_PARAM_CBANK
	.align		4
        /*004c*/ 	.byte	0x04, 0x0a
        /*004e*/ 	.short	(.L_44 - .L_43)
	.align		4
.L_43:
        /*0050*/ 	.word	index@(.nv.constant0._Z25init_random_number_statesjP17curandStateXORWOW)
        /*0054*/ 	.short	0x0380
        /*0056*/ 	.short	0x0010


	//----- nvinfo : EIATTR_SW_WAR
	.align		4
.L_44:
        /*0058*/ 	.byte	0x04, 0x36
        /*005a*/ 	.short	(.L_46 - .L_45)
.L_45:
        /*005c*/ 	.word	0x00000008
.L_46:


//--------------------- .nv.callgraph             --------------------------
	.section	.nv.callgraph,"",@"SHT_CUDA_CALLGRAPH"
	.align	4
	.sectionentsize	8
	.align		4
        /*0000*/ 	.word	0x00000000
	.align		4
        /*0004*/ 	.word	0xffffffff
	.align		4
        /*0008*/ 	.word	0x00000000
	.align		4
        /*000c*/ 	.word	0xfffffffe
	.align		4
        /*0010*/ 	.word	0x00000000
	.align		4
        /*0014*/ 	.word	0xfffffffd
	.align		4
        /*0018*/ 	.word	0x00000000
	.align		4
        /*001c*/ 	.word	0xfffffffc


//--------------------- .nv.constant4             --------------------------
	.section	.nv.constant4,"a",@progbits
	.align	8
	.align		8
.nv.constant4:
        /*0000*/ 	.dword	precalc_xorwow_matrix
	.align		8
        /*0008*/ 	.dword	precalc_xorwow_offset_matrix
	.align		8
        /*0010*/ 	.dword	mrg32k3aM1
	.align		8
        /*0018*/ 	.dword	mrg32k3aM2
	.align		8
        /*0020*/ 	.dword	mrg32k3aM1SubSeq
	.align		8
        /*0028*/ 	.dword	mrg32k3aM2SubSeq
	.align		8
        /*0030*/ 	.dword	mrg32k3aM1Seq
	.align		8
        /*0038*/ 	.dword	mrg32k3aM2Seq


//--------------------- .nv.constant3             --------------------------
	.section	.nv.constant3,"a",@progbits
	.align	8
.nv.constant3:
	.type		__cr_lgamma_table,@object
	.size		__cr_lgamma_table,(.L_8 - __cr_lgamma_table)
__cr_lgamma_table:
        /*0000*/ 	.byte	0x00, 0x00, 0x00, 0x00, 0x00, 0x00, 0x00, 0x00, 0x00, 0x00, 0x00, 0x00, 0x00, 0x00, 0x00, 0x00
        /*0010*/ 	.byte	0xef, 0x39, 0xfa, 0xfe, 0x42, 0x2e, 0xe6, 0x3f, 0x02, 0x20, 0x2a, 0xfa, 0x0b, 0xab, 0xfc, 0x3f
        /*0020*/ 	.byte	0xf9, 0x2c, 0x92, 0x7c, 0xa7, 0x6c, 0x09, 0x40, 0xc9, 0x79, 0x44, 0x3c, 0x64, 0x26, 0x13, 0x40
        /*0030*/ 	.byte	0xca, 0x01, 0xcf, 0x3a, 0x27, 0x51, 0x1a, 0x40, 0x30, 0xcc, 0x2d, 0xf3, 0xe1, 0x0c, 0x21, 0x40
        /*0040*/ 	.byte	0x0d, 0xb7, 0xfc, 0x82, 0x8e, 0x35, 0x25, 0x40
.L_8:


//--------------------- .text._Z23generate_random_numbersP17curandStateXORWOWPj --------------------------
	.section	.text._Z23generate_random_numbersP17curandStateXORWOWPj,"ax",@progbits
	.align	128
        .global         _Z23generate_random_numbersP17curandStateXORWOWPj
        .type           _Z23generate_random_numbersP17curandStateXORWOWPj,@function
        .size           _Z23generate_random_numbersP17curandStateXORWOWPj,(.L_x_10 - _Z23generate_random_numbersP17curandStateXORWOWPj)
        .other          _Z23generate_random_numbersP17curandStateXORWOWPj,@"STO_CUDA_ENTRY STV_DEFAULT"
_Z23generate_random_numbersP17curandStateXORWOWPj:
.text._Z23generate_random_numbersP17curandStateXORWOWPj:
[----:B------:R-:W-:Y:S01]  /*0000*/  LDC R1, c[0x0][0x37c] ;  /* 0x0000df00ff017b82 */ /* 0x000fe20000000800 */
[----:B------:R-:W0:Y:S07]  /*0010*/  S2R R0, SR_TID.X ;  /* 0x0000000000007919 */ /* 0x000e2e0000002100 */
[----:B------:R-:W0:Y:S01]  /*0020*/  S2UR UR6, SR_CTAID.X ;  /* 0x00000000000679c3 */ /* 0x000e220000002500 */
[----:B------:R-:W1:Y:S07]  /*0030*/  LDCU.64 UR4, c[0x0][0x358] ;  /* 0x00006b00ff0477ac */ /* 0x000e6e0008000a00 */
[----:B------:R-:W0:Y:S08]  /*0040*/  LDC R11, c[0x0][0x360] ;  /* 0x0000d800ff0b7b82 */ /* 0x000e300000000800 */
[----:B------:R-:W2:Y:S01]  /*0050*/  LDC.64 R2, c[0x0][0x380] ;  /* 0x0000e000ff027b82 */ /* 0x000ea20000000a00 */
[----:B0-----:R-:W-:-:S04]  /*0060*/  IMAD R11, R11, UR6, R0 ;  /* 0x000000060b0b7c24 */ /* 0x001fc8000f8e0200 */
[----:B--2---:R-:W-:-:S05]  /*0070*/  IMAD.WIDE.U32 R2, R11, 0x30, R2 ;  /* 0x000000300b027825 */ /* 0x004fca00078e0002 */
[----:B-1----:R-:W2:Y:S04]  /*0080*/  LDG.E.64 R12, desc[UR4][R2.64] ;  /* 0x00000004020c7981 */ /* 0x002ea8000c1e1b00 */
[----:B------:R-:W3:Y:S04]  /*0090*/  LDG.E.64 R4, desc[UR4][R2.64+0x10] ;  /* 0x0000100402047981 */ /* 0x000ee8000c1e1b00 */
[----:B------:R-:W4:Y:S01]  /*00a0*/  LDG.E.64 R6, desc[UR4][R2.64+0x8] ;  /* 0x0000080402067981 */ /* 0x000f22000c1e1b00 */
[----:B--2---:R-:W-:Y:S02]  /*00b0*/  SHF.R.U32.HI R0, RZ, 0x2, R13 ;  /* 0x00000002ff007819 */ /* 0x004fe4000001160d */
[----:B------:R-:W-:-:S02]  /*00c0*/  IADD3 R12, PT, PT, R12, 0x587c5, RZ ;  /* 0x000587c50c0c7810 */ /* 0x000fc40007ffe0ff */
[----:B------:R-:W-:Y:S01]  /*00d0*/  LOP3.LUT R0, R0, R13, RZ, 0x3c, !PT ;  /* 0x0000000d00007212 */ /* 0x000fe200078e3cff */
[----:B---3--:R-:W-:Y:S01]  /*00e0*/  IMAD.SHL.U32 R9, R5, 0x10, RZ ;  /* 0x0000001005097824 */ /* 0x008fe200078e00ff */
[----:B------:R-:W-:Y:S01]  /*00f0*/  MOV R17, R4 ;  /* 0x0000000400117202 */ /* 0x000fe20000000f00 */
[----:B------:R-:W-:Y:S01]  /*0100*/  IMAD.MOV.U32 R18, RZ, RZ, R5 ;  /* 0x000000ffff127224 */ /* 0x000fe200078e0005 */
[----:B----4-:R-:W-:Y:S01]  /*0110*/  MOV R16, R7 ;  /* 0x0000000700107202 */ /* 0x010fe20000000f00 */
[----:B------:R-:W-:-:S04]  /*0120*/  IMAD.SHL.U32 R8, R0, 0x2, RZ ;  /* 0x0000000200087824 */ /* 0x000fc800078e00ff */
[----:B------:R-:W-:Y:S01]  /*0130*/  STG.E.64 desc[UR4][R2.64+0x8], R16 ;  /* 0x0000081002007986 */ /* 0x000fe2000c101b04 */
[----:B------:R-:W-:Y:S02]  /*0140*/  LOP3.LUT R0, R0, R8, R9, 0x96, !PT ;  /* 0x0000000800007212 */ /* 0x000fe400078e9609 */
[----:B------:R-:W0:Y:S02]  /*0150*/  LDC.64 R8, c[0x0][0x388] ;  /* 0x0000e200ff087b82 */ /* 0x000e240000000a00 */
[----:B------:R-:W-:-:S05]  /*0160*/  LOP3.LUT R19, R0, R5, RZ, 0x3c, !PT ;  /* 0x0000000500137212 */ /* 0x000fca00078e3cff */
[----:B------:R-:W-:Y:S01]  /*0170*/  IMAD.IADD R0, R19, 0x1, R12 ;  /* 0x0000000113007824 */ /* 0x000fe200078e020c */
[----:B------:R-:W-:Y:S03]  /*0180*/  STG.E.64 desc[UR4][R2.64+0x10], R18 ;  /* 0x0000101202007986 */ /* 0x000fe6000c101b04 */
[----:B------:R-:W-:-:S05]  /*0190*/  IMAD.HI.U32 R10, R0, 0x51eb851f, RZ ;  /* 0x51eb851f000a7827 */ /* 0x000fca00078e00ff */
[----:B------:R-:W-:-:S05]  /*01a0*/  SHF.R.U32.HI R13, RZ, 0x5, R10 ;  /* 0x00000005ff0d7819 */ /* 0x000fca000001160a */
[----:B------:R-:W-:Y:S01]  /*01b0*/  IMAD R15, R13, -0x64, R0 ;  /* 0xffffff9c0d0f7824 */ /* 0x000fe200078e0200 */
[----:B------:R-:W-:Y:S01]  /*01c0*/  MOV R13, R6 ;  /* 0x00000006000d7202 */ /* 0x000fe20000000f00 */
[----:B0-----:R-:W-:-:S04]  /*01d0*/  IMAD.WIDE.U32 R4, R11, 0x4, R8 ;  /* 0x000000040b047825 */ /* 0x001fc800078e0008 */
[----:B------:R-:W-:Y:S04]  /*01e0*/  STG.E.64 desc[UR4][R2.64], R12 ;  /* 0x0000000c02007986 */ /* 0x000fe8000c101b04 */
[----:B------:R-:W-:Y:S01]  /*01f0*/  STG.E desc[UR4][R4.64], R15 ;  /* 0x0000000f04007986 */ /* 0x000fe2000c101904 */
[----:B------:R-:W-:Y:S05]  /*0200*/  EXIT ;  /* 0x000000000000794d */ /* 0x000fea0003800000 */
.L_x_0:
[----:B------:R-:W-:-:S00]  /*0210*/  BRA `(.L_x_0) ;  /* 0xfffffffc00fc7947 */ /* 0x000fc0000383ffff */
[----:B------:R-:W-:-:S00]  /*0220*/  NOP ;  /* 0x0000000000007918 */ /* 0x000fc00000000000 */
        /* <DEDUP_REMOVED lines=13> */
.L_x_10:


//--------------------- .text._Z25init_random_number_statesjP17curandStateXORWOW --------------------------
	.section	.text._Z25init_random_number_statesjP17curandStateXORWOW,"ax",@progbits
	.align	128
        .global         _Z25init_random_number_statesjP17curandStateXORWOW
        .type           _Z25init_random_number_statesjP17curandStateXORWOW,@function
        .size           _Z25init_random_number_statesjP17curandStateXORWOW,(.L_x_11 - _Z25init_random_number_statesjP17curandStateXORWOW)
        .other          _Z25init_random_number_statesjP17curandStateXORWOW,@"STO_CUDA_ENTRY STV_DEFAULT"
_Z25init_random_number_statesjP17curandStateXORWOW:
.text._Z25init_random_number_statesjP17curandStateXORWOW:
[----:B------:R-:W-:Y:S01]  /*0000*/  LDC R1, c[0x0][0x37c] ;  /* 0x0000df00ff017b82 */ /* 0x000fe20000000800 */
[----:B------:R-:W0:Y:S07]  /*0010*/  S2R R3, SR_TID.X ;  /* 0x0000000000037919 */ /* 0x000e2e0000002100 */
[----:B------:R-:W1:Y:S01]  /*0020*/  LDC R2, c[0x0][0x380] ;  /* 0x0000e000ff027b82 */ /* 0x000e620000000800 */
[----:B------:R-:W2:Y:S01]  /*0030*/  LDCU.64 UR4, c[0x0][0x358] ;  /* 0x00006b00ff0477ac */ /* 0x000ea20008000a00 */
[----:B------:R-:W-:Y:S01]  /*0040*/  IMAD.MOV.U32 R9, RZ, RZ, -0x75bd8fc ;  /* 0xf8a42704ff097424 */ /* 0x000fe200078e00ff */
[----:B------:R-:W-:Y:S01]  /*0050*/  BSSY.RECONVERGENT B0, `(.L_x_1) ;  /* 0x00000e1000007945 */ /* 0x000fe20003800200 */
[----:B------:R-:W-:-:S04]  /*0060*/  IMAD.MOV.U32 R10, RZ, RZ, -0x23270784 ;  /* 0xdcd8f87cff0a7424 */ /* 0x000fc800078e00ff */
[----:B------:R-:W0:Y:S08]  /*0070*/  S2UR UR6, SR_CTAID.X ;  /* 0x00000000000679c3 */ /* 0x000e300000002500 */
[----:B------:R-:W0:Y:S08]  /*0080*/  LDC R0, c[0x0][0x360] ;  /* 0x0000d800ff007b82 */ /* 0x000e300000000800 */
[----:B------:R-:W3:Y:S01]  /*0090*/  LDC.64 R6, c[0x0][0x388] ;  /* 0x0000e200ff067b82 */ /* 0x000ee20000000a00 */
[----:B-1----:R-:W-:-:S05]  /*00a0*/  LOP3.LUT R2, R2, 0xaad26b49, RZ, 0x3c, !PT ;  /* 0xaad26b4902027812 */ /* 0x002fca00078e3cff */
[----:B------:R-:W-:-:S04]  /*00b0*/  IMAD R2, R2, 0x4182bed5, RZ ;  /* 0x4182bed502027824 */ /* 0x000fc800078e02ff */
[C---:B------:R-:W-:Y:S01]  /*00c0*/  VIADD R4, R2.reuse, 0xd9f6dc18 ;  /* 0xd9f6dc1802047836 */ /* 0x040fe20000000000 */
[C---:B------:R-:W-:Y:S01]  /*00d0*/  LOP3.LUT R8, R2.reuse, 0x159a55e5, RZ, 0x3c, !PT ;  /* 0x159a55e502087812 */ /* 0x040fe200078e3cff */
[C---:B------:R-:W-:Y:S02]  /*00e0*/  VIADD R5, R2.reuse, 0x75bcd15 ;  /* 0x075bcd1502057836 */ /* 0x040fe40000000000 */
[----:B------:R-:W-:Y:S02]  /*00f0*/  VIADD R11, R2, 0x583f19 ;  /* 0x00583f19020b7836 */ /* 0x000fe40000000000 */
[----:B0-----:R-:W-:-:S05]  /*0100*/  IMAD R0, R0, UR6, R3 ;  /* 0x0000000600007c24 */ /* 0x001fca000f8e0203 */
[C---:B------:R-:W-:Y:S01]  /*0110*/  ISETP.NE.AND P0, PT, R0.reuse, RZ, PT ;  /* 0x000000ff0000720c */ /* 0x040fe20003f05270 */
[----:B---3--:R-:W-:-:S05]  /*0120*/  IMAD.WIDE.U32 R6, R0, 0x30, R6 ;  /* 0x0000003000067825 */ /* 0x008fca00078e0006 */
[----:B--2---:R0:W-:Y:S04]  /*0130*/  STG.E.64 desc[UR4][R6.64], R4 ;  /* 0x0000000406007986 */ /* 0x0041e8000c101b04 */
[----:B------:R0:W-:Y:S04]  /*0140*/  STG.E.64 desc[UR4][R6.64+0x8], R8 ;  /* 0x0000080806007986 */ /* 0x0001e8000c101b04 */
[----:B------:R0:W-:Y:S01]  /*0150*/  STG.E.64 desc[UR4][R6.64+0x10], R10 ;  /* 0x0000100a06007986 */ /* 0x0001e2000c101b04 */
[----:B------:R-:W-:Y:S05]  /*0160*/  @!P0 BRA `(.L_x_2) ;  /* 0x0000000c003c8947 */ /* 0x000fea0003800000 */
[----:B------:R-:W-:-:S07]  /*0170*/  CS2R R12, SRZ ;  /* 0x00000000000c7805 */ /* 0x000fce000001ff00 */
.L_x_8:
[----:B-1----:R-:W-:Y:S01]  /*0180*/  LOP3.LUT R2, R0, 0x3, RZ, 0xc0, !PT ;  /* 0x0000000300027812 */ /* 0x002fe200078ec0ff */
[----:B------:R-:W-:Y:S03]  /*0190*/  BSSY.RECONVERGENT B1, `(.L_x_3) ;  /* 0x00000c6000017945 */ /* 0x000fe60003800200 */
[----:B------:R-:W-:-:S04]  /*01a0*/  ISETP.NE.U32.AND P0, PT, R2, RZ, PT ;  /* 0x000000ff0200720c */ /* 0x000fc80003f05070 */
[----:B------:R-:W-:-:S13]  /*01b0*/  ISETP.NE.AND.EX P0, PT, RZ, RZ, PT, P0 ;  /* 0x000000ffff00720c */ /* 0x000fda0003f05300 */
[----:B------:R-:W-:Y:S05]  /*01c0*/  @!P0 BRA `(.L_x_4) ;  /* 0x0000000c00088947 */ /* 0x000fea0003800000 */
[----:B0-----:R-:W0:Y:S01]  /*01d0*/  LDC.64 R8, c[0x4][RZ] ;  /* 0x01000000ff087b82 */ /* 0x001e220000000a00 */
[----:B------:R-:W-:Y:S02]  /*01e0*/  IMAD.MOV.U32 R14, RZ, RZ, RZ ;  /* 0x000000ffff0e7224 */ /* 0x000fe400078e00ff */
[----:B0-----:R-:W-:-:S07]  /*01f0*/  IMAD.WIDE.U32 R8, R12, 0xc80, R8 ;  /* 0x00000c800c087825 */ /* 0x001fce00078e0008 */
.L_x_7:
[----:B-1----:R-:W-:Y:S01]  /*0200*/  IMAD.MOV.U32 R15, RZ, RZ, RZ ;  /* 0x000000ffff0f7224 */ /* 0x002fe200078e00ff */
[----:B------:R-:W-:Y:S01]  /*0210*/  CS2R R2, SRZ ;  /* 0x0000000000027805 */ /* 0x000fe2000001ff00 */
[----:B------:R-:W-:Y:S01]  /*0220*/  IMAD.MOV.U32 R17, RZ, RZ, RZ ;  /* 0x000000ffff117224 */ /* 0x000fe200078e00ff */
[----:B------:R-:W-:-:S07]  /*0230*/  CS2R R4, SRZ ;  /* 0x0000000000047805 */ /* 0x000fce000001ff00 */
.L_x_6:
[----:B------:R-:W-:-:S05]  /*0240*/  IMAD.WIDE.U32 R10, R17, 0x4, R6 ;  /* 0x00000004110a7825 */ /* 0x000fca00078e0006 */
[----:B------:R0:W5:Y:S01]  /*0250*/  LDG.E R16, desc[UR4][R10.64+0x4] ;  /* 0x000004040a107981 */ /* 0x000162000c1e1900 */
[----:B------:R-:W-:-:S07]  /*0260*/  IMAD.MOV.U32 R19, RZ, RZ, RZ ;  /* 0x000000ffff137224 */ /* 0x000fce00078e00ff */
.L_x_5:
[----:B-----5:R-:W-:Y:S01]  /*0270*/  SHF.R.U32.HI R24, RZ, R19, R16 ;  /* 0x00000013ff187219 */ /* 0x020fe20000011610 */
[----:B0-----:R-:W-:-:S03]  /*0280*/  IMAD.SHL.U32 R10, R17, 0x20, RZ ;  /* 0x00000020110a7824 */ /* 0x001fc600078e00ff */
[----:B------:R-:W-:Y:S01]  /*0290*/  LOP3.LUT R11, R24, 0x1, RZ, 0xc0, !PT ;  /* 0x00000001180b7812 */ /* 0x000fe200078ec0ff */
[----:B------:R-:W-:-:S03]  /*02a0*/  IMAD.IADD R10, R10, 0x1, R19 ;  /* 0x000000010a0a7824 */ /* 0x000fc600078e0213 */
[----:B------:R-:W-:Y:S01]  /*02b0*/  ISETP.NE.U32.AND P0, PT, R11, 0x1, PT ;  /* 0x000000010b00780c */ /* 0x000fe20003f05070 */
[----:B------:R-:W-:-:S03]  /*02c0*/  IMAD R11, R10, 0x5, RZ ;  /* 0x000000050a0b7824 */ /* 0x000fc600078e02ff */
[----:B------:R-:W-:Y:S01]  /*02d0*/  R2P PR, R24, 0x7e ;  /* 0x0000007e18007804 */ /* 0x000fe20000000000 */
[----:B------:R-:W-:-:S08]  /*02e0*/  IMAD.WIDE.U32 R10, R11, 0x4, R8 ;  /* 0x000000040b0a7825 */ /* 0x000fd000078e0008 */
[----:B------:R-:W2:Y:S04]  /*02f0*/  @!P0 LDG.E R18, desc[UR4][R10.64] ;  /* 0x000000040a128981 */ /* 0x000ea8000c1e1900 */
[----:B------:R-:W3:Y:S04]  /*0300*/  @!P0 LDG.E R20, desc[UR4][R10.64+0x10] ;  /* 0x000010040a148981 */ /* 0x000ee8000c1e1900 */
[----:B------:R-:W4:Y:S04]  /*0310*/  @P1 LDG.E R22, desc[UR4][R10.64+0x14] ;  /* 0x000014040a161981 */ /* 0x000f28000c1e1900 */
[----:B------:R-:W4:Y:S04]  /*0320*/  @P2 LDG.E R26, desc[UR4][R10.64+0x28] ;  /* 0x000028040a1a2981 */ /* 0x000f28000c1e1900 */
[----:B------:R-:W4:Y:S04]  /*0330*/  @!P0 LDG.E R21, desc[UR4][R10.64+0x4] ;  /* 0x000004040a158981 */ /* 0x000f28000c1e1900 */
[----:B------:R-:W4:Y:S04]  /*0340*/  @!P0 LDG.E R23, desc[UR4][R10.64+0xc] ;  /* 0x00000c040a178981 */ /* 0x000f28000c1e1900 */
[----:B------:R-:W4:Y:S04]  /*0350*/  @P1 LDG.E R25, desc[UR4][R10.64+0x18] ;  /* 0x000018040a191981 */ /* 0x000f28000c1e1900 */
[----:B------:R-:W4:Y:S04]  /*0360*/  @P3 LDG.E R28, desc[UR4][R10.64+0x3c] ;  /* 0x00003c040a1c3981 */ /* 0x000f28000c1e1900 */
[----:B------:R-:W4:Y:S01]  /*0370*/  @P6 LDG.E R27, desc[UR4][R10.64+0x7c] ;  /* 0x00007c040a1b6981 */ /* 0x000f22000c1e1900 */
[----:B--2---:R-:W-:-:S03]  /*0380*/  @!P0 LOP3.LUT R15, R15, R18, RZ, 0x3c, !PT ;  /* 0x000000120f0f8212 */ /* 0x004fc600078e3cff */
[----:B------:R-:W2:Y:S01]  /*0390*/  @!P0 LDG.E R18, desc[UR4][R10.64+0x8] ;  /* 0x000008040a128981 */ /* 0x000ea2000c1e1900 */
[----:B---3--:R-:W-:-:S03]  /*03a0*/  @!P0 LOP3.LUT R3, R3, R20, RZ, 0x3c, !PT ;  /* 0x0000001403038212 */ /* 0x008fc600078e3cff */
[----:B------:R-:W3:Y:S01]  /*03b0*/  @P1 LDG.E R20, desc[UR4][R10.64+0x24] ;  /* 0x000024040a141981 */ /* 0x000ee2000c1e1900 */
[----:B----4-:R-:W-:-:S03]  /*03c0*/  @P1 LOP3.LUT R15, R15, R22, RZ, 0x3c, !PT ;  /* 0x000000160f0f1212 */ /* 0x010fc600078e3cff */
[----:B------:R-:W4:Y:S01]  /*03d0*/  @P2 LDG.E R22, desc[UR4][R10.64+0x38] ;  /* 0x000038040a162981 */ /* 0x000f22000c1e1900 */
[----:B------:R-:W-:-:S03]  /*03e0*/  @P2 LOP3.LUT R15, R15, R26, RZ, 0x3c, !PT ;  /* 0x0000001a0f0f2212 */ /* 0x000fc600078e3cff */
[----:B------:R-:W4:Y:S01]  /*03f0*/  @P4 LDG.E R26, desc[UR4][R10.64+0x50] ;  /* 0x000050040a1a4981 */ /* 0x000f22000c1e1900 */
[----:B------:R-:W-:-:S03]  /*0400*/  @!P0 LOP3.LUT R4, R4, R21, RZ, 0x3c, !PT ;  /* 0x0000001504048212 */ /* 0x000fc600078e3cff */
[----:B------:R-:W4:Y:S01]  /*0410*/  @P1 LDG.E R21, desc[UR4][R10.64+0x20] ;  /* 0x000020040a151981 */ /* 0x000f22000c1e1900 */
[----:B------:R-:W-:-:S03]  /*0420*/  @!P0 LOP3.LUT R2, R2, R23, RZ, 0x3c, !PT ;  /* 0x0000001702028212 */ /* 0x000fc600078e3cff */
[----:B------:R-:W4:Y:S01]  /*0430*/  @P2 LDG.E R23, desc[UR4][R10.64+0x2c] ;  /* 0x00002c040a172981 */ /* 0x000f22000c1e1900 */
[----:B------:R-:W-:-:S03]  /*0440*/  @P1 LOP3.LUT R4, R4, R25, RZ, 0x3c, !PT ;  /* 0x0000001904041212 */ /* 0x000fc600078e3cff */
[----:B------:R-:W4:Y:S01]  /*0450*/  @P2 LDG.E R25, desc[UR4][R10.64+0x34] ;  /* 0x000034040a192981 */ /* 0x000f22000c1e1900 */
[----:B--2---:R-:W-:-:S03]  /*0460*/  @!P0 LOP3.LUT R5, R5, R18, RZ, 0x3c, !PT ;  /* 0x0000001205058212 */ /* 0x004fc600078e3cff */
[----:B------:R-:W2:Y:S01]  /*0470*/  @P1 LDG.E R18, desc[UR4][R10.64+0x1c] ;  /* 0x00001c040a121981 */ /* 0x000ea2000c1e1900 */
[----:B---3--:R-:W-:-:S03]  /*0480*/  @P1 LOP3.LUT R3, R3, R20, RZ, 0x3c, !PT ;  /* 0x0000001403031212 */ /* 0x008fc600078e3cff */
[----:B------:R-:W3:Y:S01]  /*0490*/  @P2 LDG.E R20, desc[UR4][R10.64+0x30] ;  /* 0x000030040a142981 */ /* 0x000ee2000c1e1900 */
[----:B----4-:R-:W-:-:S03]  /*04a0*/  @P2 LOP3.LUT R3, R3, R22, RZ, 0x3c, !PT ;  /* 0x0000001603032212 */ /* 0x010fc600078e3cff */
[----:B------:R-:W4:Y:S01]  /*04b0*/  @P3 LDG.E R22, desc[UR4][R10.64+0x4c] ;  /* 0x00004c040a163981 */ /* 0x000f22000c1e1900 */
[----:B------:R-:W-:-:S04]  /*04c0*/  @P3 LOP3.LUT R15, R15, R28, RZ, 0x3c, !PT ;  /* 0x0000001c0f0f3212 */ /* 0x000fc800078e3cff */
[----:B------:R-:W-:Y:S02]  /*04d0*/  @P4 LOP3.LUT R15, R15, R26, RZ, 0x3c, !PT ;  /* 0x0000001a0f0f4212 */ /* 0x000fe400078e3cff */
[----:B------:R-:W-:Y:S01]  /*04e0*/  @P1 LOP3.LUT R2, R2, R21, RZ, 0x3c, !PT ;  /* 0x0000001502021212 */ /* 0x000fe200078e3cff */
[----:B------:R-:W4:Y:S04]  /*04f0*/  @P5 LDG.E R26, desc[UR4][R10.64+0x64] ;  /* 0x000064040a1a5981 */ /* 0x000f28000c1e1900 */
[----:B------:R-:W4:Y:S01]  /*0500*/  @P3 LDG.E R21, desc[UR4][R10.64+0x40] ;  /* 0x000040040a153981 */ /* 0x000f22000c1e1900 */
[----:B------:R-:W-:Y:S02]  /*0510*/  @P2 LOP3.LUT R4, R4, R23, RZ, 0x3c, !PT ;  /* 0x0000001704042212 */ /* 0x000fe400078e3cff */
[----:B------:R-:W-:Y:S01]  /*0520*/  @P2 LOP3.LUT R2, R2, R25, RZ, 0x3c, !PT ;  /* 0x0000001902022212 */ /* 0x000fe200078e3cff */
[----:B------:R-:W4:Y:S04]  /*0530*/  @P3 LDG.E R23, desc[UR4][R10.64+0x48] ;  /* 0x000048040a173981 */ /* 0x000f28000c1e1900 */
[----:B------:R-:W4:Y:S01]  /*0540*/  @P4 LDG.E R25, desc[UR4][R10.64+0x54] ;  /* 0x000054040a194981 */ /* 0x000f22000c1e1900 */
[----:B--2---:R-:W-:-:S03]  /*0550*/  @P1 LOP3.LUT R5, R5, R18, RZ, 0x3c, !PT ;  /* 0x0000001205051212 */ /* 0x004fc600078e3cff */
[----:B------:R-:W2:Y:S01]  /*0560*/  @P3 LDG.E R18, desc[UR4][R10.64+0x44] ;  /* 0x000044040a123981 */ /* 0x000ea2000c1e1900 */
[----:B---3--:R-:W-:-:S03]  /*0570*/  @P2 LOP3.LUT R5, R5, R20, RZ, 0x3c, !PT ;  /* 0x0000001405052212 */ /* 0x008fc600078e3cff */
[----:B------:R-:W3:Y:S01]  /*0580*/  @P4 LDG.E R20, desc[UR4][R10.64+0x58] ;  /* 0x000058040a144981 */ /* 0x000ee2000c1e1900 */
[----:B----4-:R-:W-:-:S03]  /*0590*/  @P3 LOP3.LUT R3, R3, R22, RZ, 0x3c, !PT ;  /* 0x0000001603033212 */ /* 0x010fc600078e3cff */
[----:B------:R-:W4:Y:S01]  /*05a0*/  @P4 LDG.E R22, desc[UR4][R10.64+0x60] ;  /* 0x000060040a164981 */ /* 0x000f22000c1e1900 */
[----:B------:R-:W-:Y:S02]  /*05b0*/  LOP3.LUT P0, RZ, R24, 0x80, RZ, 0xc0, !PT ;  /* 0x0000008018ff7812 */ /* 0x000fe4000780c0ff */
[----:B------:R-:W-:Y:S02]  /*05c0*/  @P5 LOP3.LUT R15, R15, R26, RZ, 0x3c, !PT ;  /* 0x0000001a0f0f5212 */ /* 0x000fe400078e3cff */
[----:B------:R-:W4:Y:S01]  /*05d0*/  @P6 LDG.E R26, desc[UR4][R10.64+0x78] ;  /* 0x000078040a1a6981 */ /* 0x000f22000c1e1900 */
[----:B------:R-:W-:-:S03]  /*05e0*/  @P3 LOP3.LUT R4, R4, R21, RZ, 0x3c, !PT ;  /* 0x0000001504043212 */ /* 0x000fc600078e3cff */
[----:B------:R-:W4:Y:S01]  /*05f0*/  @P4 LDG.E R21, desc[UR4][R10.64+0x5c] ;  /* 0x00005c040a154981 */ /* 0x000f22000c1e1900 */
[----:B------:R-:W-:-:S03]  /*0600*/  @P3 LOP3.LUT R2, R2, R23, RZ, 0x3c, !PT ;  /* 0x0000001702023212 */ /* 0x000fc600078e3cff */
[----:B------:R-:W4:Y:S01]  /*0610*/  @P5 LDG.E R23, desc[UR4][R10.64+0x68] ;  /* 0x000068040a175981 */ /* 0x000f22000c1e1900 */
[----:B------:R-:W-:-:S03]  /*0620*/  @P4 LOP3.LUT R4, R4, R25, RZ, 0x3c, !PT ;  /* 0x0000001904044212 */ /* 0x000fc600078e3cff */
[----:B------:R-:W4:Y:S01]  /*0630*/  @P5 LDG.E R25, desc[UR4][R10.64+0x70] ;  /* 0x000070040a195981 */ /* 0x000f22000c1e1900 */
[----:B--2---:R-:W-:-:S03]  /*0640*/  @P3 LOP3.LUT R5, R5, R18, RZ, 0x3c, !PT ;  /* 0x0000001205053212 */ /* 0x004fc600078e3cff */
[----:B------:R-:W2:Y:S01]  /*0650*/  @P5 LDG.E R18, desc[UR4][R10.64+0x6c] ;  /* 0x00006c040a125981 */ /* 0x000ea2000c1e1900 */
[----:B---3--:R-:W-:-:S03]  /*0660*/  @P4 LOP3.LUT R5, R5, R20, RZ, 0x3c, !PT ;  /* 0x0000001405054212 */ /* 0x008fc600078e3cff */
[----:B------:R-:W3:Y:S01]  /*0670*/  @P5 LDG.E R20, desc[UR4][R10.64+0x74] ;  /* 0x000074040a145981 */ /* 0x000ee2000c1e1900 */
[----:B----4-:R-:W-:-:S03]  /*0680*/  @P4 LOP3.LUT R3, R3, R22, RZ, 0x3c, !PT ;  /* 0x0000001603034212 */ /* 0x010fc600078e3cff */
[----:B------:R-:W4:Y:S01]  /*0690*/  @P0 LDG.E R22, desc[UR4][R10.64+0x8c] ;  /* 0x00008c040a160981 */ /* 0x000f22000c1e1900 */
[----:B------:R-:W-:-:S03]  /*06a0*/  @P6 LOP3.LUT R15, R15, R26, RZ, 0x3c, !PT ;  /* 0x0000001a0f0f6212 */ /* 0x000fc600078e3cff */
        /* <DEDUP_REMOVED lines=13> */
[----:B------:R-:W-:Y:S02]  /*0780*/  @P6 LOP3.LUT R4, R4, R27, RZ, 0x3c, !PT ;  /* 0x0000001b04046212 */ /* 0x000fe400078e3cff */
[----:B------:R-:W-:Y:S02]  /*0790*/  @P6 LOP3.LUT R2, R2, R21, RZ, 0x3c, !PT ;  /* 0x0000001502026212 */ /* 0x000fe400078e3cff */
[----:B------:R-:W-:Y:S02]  /*07a0*/  @P0 LOP3.LUT R4, R4, R23, RZ, 0x3c, !PT ;  /* 0x0000001704040212 */ /* 0x000fe400078e3cff */
[----:B------:R-:W-:Y:S02]  /*07b0*/  @P0 LOP3.LUT R2, R2, R25, RZ, 0x3c, !PT ;  /* 0x0000001902020212 */ /* 0x000fe400078e3cff */
[----:B--2---:R-:W-:Y:S02]  /*07c0*/  @P6 LOP3.LUT R5, R5, R18, RZ, 0x3c, !PT ;  /* 0x0000001205056212 */ /* 0x004fe400078e3cff */
[----:B---3--:R-:W-:-:S02]  /*07d0*/  @P6 LOP3.LUT R3, R3, R20, RZ, 0x3c, !PT ;  /* 0x0000001403036212 */ /* 0x008fc400078e3cff */
[----:B----4-:R-:W-:Y:S02]  /*07e0*/  @P0 LOP3.LUT R5, R5, R22, RZ, 0x3c, !PT ;  /* 0x0000001605050212 */ /* 0x010fe400078e3cff */
[----:B------:R-:W-:Y:S02]  /*07f0*/  @P0 LOP3.LUT R3, R3, R26, RZ, 0x3c, !PT ;  /* 0x0000001a03030212 */ /* 0x000fe400078e3cff */
[----:B------:R-:W-:-:S13]  /*0800*/  R2P PR, R24.B1, 0x7f ;  /* 0x0000007f18007804 */ /* 0x000fda0000001000 */
[----:B------:R-:W2:Y:S04]  /*0810*/  @P0 LDG.E R18, desc[UR4][R10.64+0xa0] ;  /* 0x0000a0040a120981 */ /* 0x000ea8000c1e1900 */
[----:B------:R-:W3:Y:S04]  /*0820*/  @P1 LDG.E R22, desc[UR4][R10.64+0xb4] ;  /* 0x0000b4040a161981 */ /* 0x000ee8000c1e1900 */
[----:B------:R-:W4:Y:S04]  /*0830*/  @P2 LDG.E R26, desc[UR4][R10.64+0xc8] ;  /* 0x0000c8040a1a2981 */ /* 0x000f28000c1e1900 */
[----:B------:R-:W4:Y:S04]  /*0840*/  @P3 LDG.E R28, desc[UR4][R10.64+0xdc] ;  /* 0x0000dc040a1c3981 */ /* 0x000f28000c1e1900 */
[----:B------:R-:W4:Y:S04]  /*0850*/  @P0 LDG.E R23, desc[UR4][R10.64+0xa4] ;  /* 0x0000a4040a170981 */ /* 0x000f28000c1e1900 */
[----:B------:R-:W4:Y:S04]  /*0860*/  @P0 LDG.E R20, desc[UR4][R10.64+0xa8] ;  /* 0x0000a8040a140981 */ /* 0x000f28000c1e1900 */
[----:B------:R-:W4:Y:S04]  /*0870*/  @P4 LDG.E R25, desc[UR4][R10.64+0xf0] ;  /* 0x0000f0040a194981 */ /* 0x000f28000c1e1900 */
        /* <DEDUP_REMOVED lines=21> */
[----:B------:R-:W-:Y:S02]  /*09d0*/  LOP3.LUT P0, RZ, R24, 0x8000, RZ, 0xc0, !PT ;  /* 0x0000800018ff7812 */ /* 0x000fe4000780c0ff */
[----:B----4-:R-:W-:Y:S01]  /*09e0*/  @P5 LOP3.LUT R15, R15, R26, RZ, 0x3c, !PT ;  /* 0x0000001a0f0f5212 */ /* 0x010fe200078e3cff */
[----:B------:R-:W4:Y:S04]  /*09f0*/  @P3 LDG.E R24, desc[UR4][R10.64+0xe4] ;  /* 0x0000e4040a183981 */ /* 0x000f28000c1e1900 */
[----:B------:R-:W2:Y:S01]  /*0a00*/  @P6 LDG.E R26, desc[UR4][R10.64+0x118] ;  /* 0x000118040a1a6981 */ /* 0x000ea2000c1e1900 */
        /* <DEDUP_REMOVED lines=8> */
[----:B---3--:R-:W-:-:S03]  /*0a90*/  @P2 LOP3.LUT R3, R3, R22, RZ, 0x3c, !PT ;  /* 0x0000001603032212 */ /* 0x008fc600078e3cff */
[----:B------:R-:W3:Y:S01]  /*0aa0*/  @P4 LDG.E R22, desc[UR4][R10.64+0x100] ;  /* 0x000100040a164981 */ /* 0x000ee2000c1e1900 */
[----:B--2---:R-:W-:-:S03]  /*0ab0*/  @P6 LOP3.LUT R15, R15, R26, RZ, 0x3c, !PT ;  /* 0x0000001a0f0f6212 */ /* 0x004fc600078e3cff */
[----:B------:R-:W2:Y:S01]  /*0ac0*/  @P0 LDG.E R26, desc[UR4][R10.64+0x12c] ;  /* 0x00012c040a1a0981 */ /* 0x000ea2000c1e1900 */
[----:B----4-:R-:W-:-:S03]  /*0ad0*/  @P2 LOP3.LUT R2, R2, R23, RZ, 0x3c, !PT ;  /* 0x0000001702022212 */ /* 0x010fc600078e3cff */
[----:B------:R-:W4:Y:S01]  /*0ae0*/  @P4 LDG.E R23, desc[UR4][R10.64+0xfc] ;  /* 0x0000fc040a174981 */ /* 0x000f22000c1e1900 */
[----:B------:R-:W-:-:S03]  /*0af0*/  @P2 LOP3.LUT R5, R5, R20, RZ, 0x3c, !PT ;  /* 0x0000001405052212 */ /* 0x000fc600078e3cff */
[----:B------:R-:W4:Y:S01]  /*0b00*/  @P4 LDG.E R20, desc[UR4][R10.64+0xf8] ;  /* 0x0000f8040a144981 */ /* 0x000f22000c1e1900 */
[----:B------:R-:W-:Y:S02]  /*0b10*/  @P3 LOP3.LUT R2, R2, R27, RZ, 0x3c, !PT ;  /* 0x0000001b02023212 */ /* 0x000fe400078e3cff */
[----:B------:R-:W-:Y:S01]  /*0b20*/  @P3 LOP3.LUT R4, R4, R25, RZ, 0x3c, !PT ;  /* 0x0000001904043212 */ /* 0x000fe200078e3cff */
[----:B------:R-:W4:Y:S01]  /*0b30*/  @P5 LDG.E R27, desc[UR4][R10.64+0x110] ;  /* 0x000110040a1b5981 */ /* 0x000f22000c1e1900 */
[----:B------:R-:W-:-:S03]  /*0b40*/  @P3 LOP3.LUT R5, R5, R24, RZ, 0x3c, !PT ;  /* 0x0000001805053212 */ /* 0x000fc600078e3cff */
[----:B------:R-:W4:Y:S04]  /*0b50*/  @P5 LDG.E R25, desc[UR4][R10.64+0x108] ;  /* 0x000108040a195981 */ /* 0x000f28000c1e1900 */
        /* <DEDUP_REMOVED lines=19> */
[----:B------:R-:W-:-:S05]  /*0c90*/  VIADD R19, R19, 0x10 ;  /* 0x0000001013137836 */ /* 0x000fca0000000000 */
[----:B------:R-:W-:Y:S02]  /*0ca0*/  ISETP.NE.AND P1, PT, R19, 0x20, PT ;  /* 0x000000201300780c */ /* 0x000fe40003f25270 */
[----:B------:R-:W-:Y:S02]  /*0cb0*/  @P5 LOP3.LUT R3, R3, R18, RZ, 0x3c, !PT ;  /* 0x0000001203035212 */ /* 0x000fe400078e3cff */
[----:B------:R-:W-:Y:S02]  /*0cc0*/  @P6 LOP3.LUT R4, R4, R21, RZ, 0x3c, !PT ;  /* 0x0000001504046212 */ /* 0x000fe400078e3cff */
[----:B---3--:R-:W-:-:S04]  /*0cd0*/  @P6 LOP3.LUT R3, R3, R22, RZ, 0x3c, !PT ;  /* 0x0000001603036212 */ /* 0x008fc800078e3cff */
[----:B--2---:R-:W-:Y:S02]  /*0ce0*/  @P0 LOP3.LUT R3, R3, R26, RZ, 0x3c, !PT ;  /* 0x0000001a03030212 */ /* 0x004fe400078e3cff */
[----:B----4-:R-:W-:Y:S02]  /*0cf0*/  @P6 LOP3.LUT R2, R2, R23, RZ, 0x3c, !PT ;  /* 0x0000001702026212 */ /* 0x010fe400078e3cff */
[----:B------:R-:W-:Y:S02]  /*0d00*/  @P6 LOP3.LUT R5, R5, R20, RZ, 0x3c, !PT ;  /* 0x0000001405056212 */ /* 0x000fe400078e3cff */
[----:B------:R-:W-:Y:S02]  /*0d10*/  @P0 LOP3.LUT R2, R2, R27, RZ, 0x3c, !PT ;  /* 0x0000001b02020212 */ /* 0x000fe400078e3cff */
[----:B------:R-:W-:Y:S02]  /*0d20*/  @P0 LOP3.LUT R4, R4, R25, RZ, 0x3c, !PT ;  /* 0x0000001904040212 */ /* 0x000fe400078e3cff */
[----:B------:R-:W-:Y:S01]  /*0d30*/  @P0 LOP3.LUT R5, R5, R24, RZ, 0x3c, !PT ;  /* 0x0000001805050212 */ /* 0x000fe200078e3cff */
[----:B------:R-:W-:Y:S06]  /*0d40*/  @P1 BRA `(.L_x_5) ;  /* 0xfffffff400481947 */ /* 0x000fec000383ffff */
[----:B------:R-:W-:-:S05]  /*0d50*/  VIADD R17, R17, 0x1 ;  /* 0x0000000111117836 */ /* 0x000fca0000000000 */
[----:B------:R-:W-:-:S13]  /*0d60*/  ISETP.NE.AND P0, PT, R17, 0x5, PT ;  /* 0x000000051100780c */ /* 0x000fda0003f05270 */
[----:B------:R-:W-:Y:S05]  /*0d70*/  @P0 BRA `(.L_x_6) ;  /* 0xfffffff400300947 */ /* 0x000fea000383ffff */
[----:B------:R1:W-:Y:S01]  /*0d80*/  STG.E.64 desc[UR4][R6.64+0x8], R4 ;  /* 0x0000080406007986 */ /* 0x0003e2000c101b04 */
[----:B------:R-:W-:Y:S01]  /*0d90*/  VIADD R14, R14, 0x1 ;  /* 0x000000010e0e7836 */ /* 0x000fe20000000000 */
[----:B------:R-:W-:Y:S02]  /*0da0*/  LOP3.LUT R11, R0, 0x3, RZ, 0xc0, !PT ;  /* 0x00000003000b7812 */ /* 0x000fe400078ec0ff */
[----:B------:R1:W-:Y:S02]  /*0db0*/  STG.E.64 desc[UR4][R6.64+0x10], R2 ;  /* 0x0000100206007986 */ /* 0x0003e4000c101b04 */
[----:B------:R-:W-:Y:S02]  /*0dc0*/  ISETP.GE.U32.AND P0, PT, R14, R11, PT ;  /* 0x0000000b0e00720c */ /* 0x000fe40003f06070 */
[----:B------:R1:W-:Y:S11]  /*0dd0*/  STG.E desc[UR4][R6.64+0x4], R15 ;  /* 0x0000040f06007986 */ /* 0x0003f6000c101904 */
[----:B------:R-:W-:Y:S05]  /*0de0*/  @!P0 BRA `(.L_x_7) ;  /* 0xfffffff400048947 */ /* 0x000fea000383ffff */
.L_x_4:
[----:B------:R-:W-:Y:S05]  /*0df0*/  BSYNC.RECONVERGENT B1 ;  /* 0x0000000000017941 */ /* 0x000fea0003800200 */
.L_x_3:
[----:B------:R-:W-:Y:S01]  /*0e00*/  ISETP.GT.U32.AND P0, PT, R0, 0x3, PT ;  /* 0x000000030000780c */ /* 0x000fe20003f04070 */
[----:B------:R-:W-:Y:S01]  /*0e10*/  VIADD R12, R12, 0x1 ;  /* 0x000000010c0c7836 */ /* 0x000fe20000000000 */
[--C-:B------:R-:W-:Y:S02]  /*0e20*/  SHF.R.U64 R0, R0, 0x2, R13.reuse ;  /* 0x0000000200007819 */ /* 0x100fe4000000120d */
[----:B------:R-:W-:Y:S02]  /*0e30*/  ISETP.GT.U32.AND.EX P0, PT, R13, RZ, PT, P0 ;  /* 0x000000ff0d00720c */ /* 0x000fe40003f04100 */
[----:B------:R-:W-:-:S11]  /*0e40*/  SHF.R.U32.HI R13, RZ, 0x2, R13 ;  /* 0x00000002ff0d7819 */ /* 0x000fd6000001160d */
[----:B------:R-:W-:Y:S05]  /*0e50*/  @P0 BRA `(.L_x_8) ;  /* 0xfffffff000c80947 */ /* 0x000fea000383ffff */
.L_x_2:
[----:B------:R-:W-:Y:S05]  /*0e60*/  BSYNC.RECONVERGENT B0 ;  /* 0x0000000000007941 */ /* 0x000fea0003800200 */
.L_x_1:
[----:B------:R-:W-:Y:S04]  /*0e70*/  STG.E.64 desc[UR4][R6.64+0x18], RZ ;  /* 0x000018ff06007986 */ /* 0x000fe8000c101b04 */
[----:B------:R-:W-:Y:S04]  /*0e80*/  STG.E desc[UR4][R6.64+0x20], RZ ;  /* 0x000020ff06007986 */ /* 0x000fe8000c101904 */
[----:B------:R-:W-:Y:S01]  /*0e90*/  STG.E.64 desc[UR4][R6.64+0x28], RZ ;  /* 0x000028ff06007986 */ /* 0x000fe2000c101b04 */
[----:B------:R-:W-:Y:S05]  /*0ea0*/  EXIT ;  /* 0x000000000000794d */ /* 0x000fea0003800000 */
.L_x_9:
        /* <DEDUP_REMOVED lines=13> */
.L_x_11:


//--------------------- .nv.global.init           --------------------------
	.section	.nv.global.init,"aw",@progbits
	.align	4
.nv.global.init:
	.type		mrg32k3aM1SubSeq,@object
	.size		mrg32k3aM1SubSeq,(mrg32k3aM2SubSeq - mrg32k3aM1SubSeq)
mrg32k3aM1SubSeq:
        /*0000*/ 	.byte	0x0b, 0xcc, 0xee, 0x04, 0x73, 0x29, 0x8b, 0x6f, 0xf6, 0x53, 0x03, 0xf6, 0x23, 0xf6, 0xea, 0xda
        /* <DEDUP_REMOVED lines=125> */
	.type		mrg32k3aM2SubSeq,@object
	.size		mrg32k3aM2SubSeq,(mrg32k3aM1 - mrg32k3aM2SubSeq)
mrg32k3aM2SubSeq:
        /* <DEDUP_REMOVED lines=126> */
	.type		mrg32k3aM1,@object
	.size		mrg32k3aM1,(mrg32k3aM1Seq - mrg32k3aM1)
mrg32k3aM1:
        /* <DEDUP_REMOVED lines=144> */
	.type		mrg32k3aM1Seq,@object
	.size		mrg32k3aM1Seq,(mrg32k3aM2 - mrg32k3aM1Seq)
mrg32k3aM1Seq:
        /* <DEDUP_REMOVED lines=144> */
	.type		mrg32k3aM2,@object
	.size		mrg32k3aM2,(mrg32k3aM2Seq - mrg32k3aM2)
mrg32k3aM2:
        /* <DEDUP_REMOVED lines=144> */
	.type		mrg32k3aM2Seq,@object
	.size		mrg32k3aM2Seq,(precalc_xorwow_matrix - mrg32k3aM2Seq)
mrg32k3aM2Seq:
        /* <DEDUP_REMOVED lines=144> */
	.type		precalc_xorwow_matrix,@object
	.size		precalc_xorwow_matrix,(precalc_xorwow_offset_matrix - precalc_xorwow_matrix)
precalc_xorwow_matrix:
        /* <DEDUP_REMOVED lines=6400> */
	.type		precalc_xorwow_offset_matrix,@object
	.size		precalc_xorwow_offset_matrix,(.L_1 - precalc_xorwow_offset_matrix)
precalc_xorwow_offset_matrix:
        /* <DEDUP_REMOVED lines=6400> */
.L_1:


//--------------------- .nv.shared.reserved.0     --------------------------
	.section	.nv.shared.reserved.0,"aw",@nobits
	.weak		__nv_reservedSMEM_offset_0_alias
	.size		__nv_reservedSMEM_offset_0_alias, 0, 64
	.other		__nv_reservedSMEM_offset_0_alias,@"STO_CUDA_RESERVED_SHARED STV_DEFAULT"
__nv_reservedSMEM_offset_0_alias:
	.zero		0
	.zero		64


//--------------------- .nv.constant0._Z23generate_random_numbersP17curandStateXORWOWPj --------------------------
	.section	.nv.constant0._Z23generate_random_numbersP17curandStateXORWOWPj,"a",@progbits
	.sectionflags	@""
	.align	4
.nv.constant0._Z23generate_random_numbersP17curandStateXORWOWPj:
	.zero		912


//--------------------- .nv.constant0._Z25init_random_number_statesjP17curandStateXORWOW --------------------------
	.section	.nv.constant0._Z25init_random_number_statesjP17curandStateXORWOW,"a",@progbits
	.sectionflags	@""
	.align	4
.nv.constant0._Z25init_random_number_statesjP17curandStateXORWOW:
	.zero		912


//--------------------- SYMBOLS --------------------------

	.type		.nv.reservedSmem.offset0,@object
	.size		.nv.reservedSmem.offset0,0x4
